//
// Generated by NVIDIA NVVM Compiler
//
// Compiler Build ID: CL-36424714
// Cuda compilation tools, release 13.0, V13.0.88
// Based on NVVM 20.0.0
//

.version 9.0
.target sm_100
.address_size 64

	// .globl	_Z3addPiS_
// _ZZ3addPiS_E5cache has been demoted

.visible .entry _Z3addPiS_(
	.param .u64 .ptr .align 1 _Z3addPiS__param_0,
	.param .u64 .ptr .align 1 _Z3addPiS__param_1
)
{
	.reg .pred 	%p<8>;
	.reg .b32 	%r<18>;
	.reg .b64 	%rd<9>;
	// demoted variable
	.shared .align 4 .b8 _ZZ3addPiS_E5cache[32];
	ld.param.u64 	%rd2, [_Z3addPiS__param_0];
	ld.param.u64 	%rd1, [_Z3addPiS__param_1];
	cvta.to.global.u64 	%rd3, %rd2;
	mov.u32 	%r1, %tid.x;
	mov.u32 	%r2, %ctaid.x;
	mov.u32 	%r17, %ntid.x;
	mad.lo.s32 	%r7, %r2, %r17, %r1;
	mul.wide.s32 	%rd4, %r7, 4;
	add.s64 	%rd5, %rd3, %rd4;
	ld.global.u32 	%r8, [%rd5];
	shl.b32 	%r9, %r1, 2;
	mov.u32 	%r10, _ZZ3addPiS_E5cache;
	add.s32 	%r4, %r10, %r9;
	st.shared.u32 	[%r4], %r8;
	setp.lt.u32 	%p1, %r17, 2;
	@%p1 bra 	$L__BB0_4;
$L__BB0_1:
	shr.u32 	%r6, %r17, 1;
	setp.ge.u32 	%p2, %r1, %r6;
	@%p2 bra 	$L__BB0_3;
	shl.b32 	%r11, %r6, 2;
	add.s32 	%r12, %r4, %r11;
	ld.shared.u32 	%r13, [%r12];
	ld.shared.u32 	%r14, [%r4];
	add.s32 	%r15, %r14, %r13;
	st.shared.u32 	[%r4], %r15;
	bar.sync 	0;
	setp.eq.s32 	%p4, %r6, 1;
	setp.lt.u32 	%p5, %r17, 4;
	or.pred  	%p6, %p4, %p5;
	mov.u32 	%r17, %r6;
	@%p6 bra 	$L__BB0_4;
	bra.uni 	$L__BB0_1;
$L__BB0_3:
	setp.gt.u32 	%p3, %r17, 3;
	mov.u32 	%r17, %r6;
	@%p3 bra 	$L__BB0_1;
$L__BB0_4:
	setp.ne.s32 	%p7, %r1, 0;
	@%p7 bra 	$L__BB0_6;
	ld.shared.u32 	%r16, [_ZZ3addPiS_E5cache];
	cvta.to.global.u64 	%rd6, %rd1;
	mul.wide.u32 	%rd7, %r2, 4;
	add.s64 	%rd8, %rd6, %rd7;
	st.global.u32 	[%rd8], %r16;
$L__BB0_6:
	ret;

}


// ===== COMPILED SASS (sm_100) =====

	.target	sm_100

	.elftype	@"ET_EXEC"


//--------------------- .note.nv.tkinfo           --------------------------
	.section	.note.nv.tkinfo,"",@"SHT_NOTE"
	.sectionflags	@"SHF_NOTE_NV_TKINFO"
	.tkinfo
        /*0018*/ 	.word	0x00000002
        /*0030*/ 	.string	""
        /*0030*/ 	.string	"ptxas"
        /*0030*/ 	.string	"Cuda compilation tools, release 13.0, V13.0.88"
        /*0030*/ 	.string	"Build cuda_13.0.r13.0/compiler.36424714_0"
        /*0030*/ 	.string	"-arch sm_100 -m 64 "



//--------------------- .note.nv.cuinfo           --------------------------
	.section	.note.nv.cuinfo,"",@"SHT_NOTE"
	.sectionflags	@"SHF_NOTE_NV_CUINFO"
        /*0018*/ 	.short	0x0002
        /*001a*/ 	.short	0x0064
        /*001c*/ 	.short	0x0082
	.zero		2


//--------------------- .nv.info                  --------------------------
	.section	.nv.info,"",@"SHT_CUDA_INFO"
	.align	4


	//----- nvinfo : EIATTR_REGCOUNT
	.align		4
        /*0000*/ 	.byte	0x04, 0x2f
        /*0002*/ 	.short	(.L_1 - .L_0)
	.align		4
.L_0:
        /*0004*/ 	.word	index@(_Z3addPiS_)
        /*0008*/ 	.word	0x0000000b


	//----- nvinfo : EIATTR_FRAME_SIZE
	.align		4
.L_1:
        /*000c*/ 	.byte	0x04, 0x11
        /*000e*/ 	.short	(.L_3 - .L_2)
	.align		4
.L_2:
        /*0010*/ 	.word	index@(_Z3addPiS_)
        /*0014*/ 	.word	0x00000000


	//----- nvinfo : EIATTR_MIN_STACK_SIZE
	.align		4
.L_3:
        /*0018*/ 	.byte	0x04, 0x12
        /*001a*/ 	.short	(.L_5 - .L_4)
	.align		4
.L_4:
        /*001c*/ 	.word	index@(_Z3addPiS_)
        /*0020*/ 	.word	0x00000000
.L_5:


//--------------------- .nv.compat                --------------------------
	.section	.nv.compat,"",@"SHT_CUDA_COMPAT_INFO"
	.align	4
        /*0000*/ 	.byte	0x02, 0x09, 0x00, 0x00, 0x02, 0x02, 0x01, 0x00, 0x02, 0x05, 0x05, 0x00, 0x03, 0x07, 0x01, 0x01
        /*0010*/ 	.byte	0x02, 0x03, 0x00, 0x00, 0x02, 0x06, 0x01, 0x00, 0x04, 0x0b, 0x08, 0x00, 0x09, 0x00, 0x00, 0x00
        /*0020*/ 	.byte	0x00, 0x00, 0x00, 0x00


//--------------------- .nv.info._Z3addPiS_       --------------------------
	.section	.nv.info._Z3addPiS_,"",@"SHT_CUDA_INFO"
	.sectionflags	@""
	.align	4


	//----- nvinfo : EIATTR_CUDA_API_VERSION
	.align		4
        /*0000*/ 	.byte	0x04, 0x37
        /*0002*/ 	.short	(.L_7 - .L_6)
.L_6:
        /*0004*/ 	.word	0x00000082


	//----- nvinfo : EIATTR_KPARAM_INFO
	.align		4
.L_7:
        /*0008*/ 	.byte	0x04, 0x17
        /*000a*/ 	.short	(.L_9 - .L_8)
.L_8:
        /*000c*/ 	.word	0x00000000
        /*0010*/ 	.short	0x0001
        /*0012*/ 	.short	0x0008
        /*0014*/ 	.byte	0x00, 0xf5, 0x21, 0x00


	//----- nvinfo : EIATTR_KPARAM_INFO
	.align		4
.L_9:
        /*0018*/ 	.byte	0x04, 0x17
        /*001a*/ 	.short	(.L_11 - .L_10)
.L_10:
        /*001c*/ 	.word	0x00000000
        /*0020*/ 	.short	0x0000
        /*0022*/ 	.short	0x0000
        /*0024*/ 	.byte	0x00, 0xf5, 0x21, 0x00


	//----- nvinfo : EIATTR_SPARSE_MMA_MASK
	.align		4
.L_11:
        /*0028*/ 	.byte	0x03, 0x50
        /*002a*/ 	.short	0x0000


	//----- nvinfo : EIATTR_MAXREG_COUNT
	.align		4
        /*002c*/ 	.byte	0x03, 0x1b
        /*002e*/ 	.short	0x00ff


	//----- nvinfo : EIATTR_NUM_BARRIERS
	.align		4
        /*0030*/ 	.byte	0x02, 0x4c
        /*0032*/ 	.byte	0x01
	.zero		1


	//----- nvinfo : EIATTR_MERCURY_ISA_VERSION
	.align		4
        /*0034*/ 	.byte	0x03, 0x5f
        /*0036*/ 	.short	0x0101


	//----- nvinfo : EIATTR_VRC_CTA_INIT_COUNT
	.align		4
        /*0038*/ 	.byte	0x02, 0x4a
	.zero		1
	.zero		1


	//----- nvinfo : EIATTR_EXIT_INSTR_OFFSETS
	.align		4
        /*003c*/ 	.byte	0x04, 0x1c
        /*003e*/ 	.short	(.L_13 - .L_12)


	//   ....[0]....
.L_12:
        /*0040*/ 	.word	0x00000260


	//   ....[1]....
        /*0044*/ 	.word	0x000002e0


	//----- nvinfo : EIATTR_CRS_STACK_SIZE
	.align		4
.L_13:
        /*0048*/ 	.byte	0x04, 0x1e
        /*004a*/ 	.short	(.L_15 - .L_14)
.L_14:
        /*004c*/ 	.word	0x00000000


	//----- nvinfo : EIATTR_CBANK_PARAM_SIZE
	.align		4
.L_15:
        /*0050*/ 	.byte	0x03, 0x19
        /*0052*/ 	.short	0x0010


	//----- nvinfo : EIATTR_PARAM_CBANK
	.align		4
        /*0054*/ 	.byte	0x04, 0x0a
        /*0056*/ 	.short	(.L_17 - .L_16)
	.align		4
.L_16:
        /*0058*/ 	.word	index@(.nv.constant0._Z3addPiS_)
        /*005c*/ 	.short	0x0380
        /*005e*/ 	.short	0x0010


	//----- nvinfo : EIATTR_SW_WAR
	.align		4
.L_17:
        /*0060*/ 	.byte	0x04, 0x36
        /*0062*/ 	.short	(.L_19 - .L_18)
.L_18:
        /*0064*/ 	.word	0x00000008
.L_19:


//--------------------- .nv.callgraph             --------------------------
	.section	.nv.callgraph,"",@"SHT_CUDA_CALLGRAPH"
	.align	4
	.sectionentsize	8
	.align		4
        /*0000*/ 	.word	0x00000000
	.align		4
        /*0004*/ 	.word	0xffffffff
	.align		4
        /*0008*/ 	.word	0x00000000
	.align		4
        /*000c*/ 	.word	0xfffffffe
	.align		4
        /*0010*/ 	.word	0x00000000
	.align		4
        /*0014*/ 	.word	0xfffffffd
	.align		4
        /*0018*/ 	.word	0x00000000
	.align		4
        /*001c*/ 	.word	0xfffffffc


//--------------------- .text._Z3addPiS_          --------------------------
	.section	.text._Z3addPiS_,"ax",@progbits
	.align	128
        .global         _Z3addPiS_
        .type           _Z3addPiS_,@function
        .size           _Z3addPiS_,(.L_x_5 - _Z3addPiS_)
        .other          _Z3addPiS_,@"STO_CUDA_ENTRY STV_DEFAULT"
_Z3addPiS_:
.text._Z3addPiS_:
[----:B------:R-:W-:Y:S01]  /*0000*/  LDC R1, c[0x0][0x37c] ;  /* 0x0000df00ff017b82 */ /* 0x000fe20000000800 */
[----:B------:R-:W0:Y:S07]  /*0010*/  S2R R6, SR_TID.X ;  /* 0x0000000000067919 */ /* 0x000e2e0000002100 */
[----:B------:R-:W1:Y:S01]  /*0020*/  LDC.64 R2, c[0x0][0x380] ;  /* 0x0000e000ff027b82 */ /* 0x000e620000000a00 */
[----:B------:R-:W0:Y:S01]  /*0030*/  LDCU UR8, c[0x0][0x360] ;  /* 0x00006c00ff0877ac */ /* 0x000e220008000800 */
[----:B------:R-:W0:Y:S01]  /*0040*/  S2R R7, SR_CTAID.X ;  /* 0x0000000000077919 */ /* 0x000e220000002500 */
[----:B------:R-:W2:Y:S01]  /*0050*/  LDCU.64 UR6, c[0x0][0x358] ;  /* 0x00006b00ff0677ac */ /* 0x000ea20008000a00 */
[----:B0-----:R-:W-:-:S04]  /*0060*/  IMAD R5, R7, UR8, R6 ;  /* 0x0000000807057c24 */ /* 0x001fc8000f8e0206 */
[----:B-1----:R-:W-:-:S06]  /*0070*/  IMAD.WIDE R2, R5, 0x4, R2 ;  /* 0x0000000405027825 */ /* 0x002fcc00078e0202 */
[----:B--2---:R-:W2:Y:S01]  /*0080*/  LDG.E R2, desc[UR6][R2.64] ;  /* 0x0000000602027981 */ /* 0x004ea2000c1e1900 */
[----:B------:R-:W0:Y:S01]  /*0090*/  S2UR UR5, SR_CgaCtaId ;  /* 0x00000000000579c3 */ /* 0x000e220000008800 */
[----:B------:R-:W-:Y:S01]  /*00a0*/  UMOV UR4, 0x400 ;  /* 0x0000040000047882 */ /* 0x000fe20000000000 */
[----:B------:R-:W-:Y:S02]  /*00b0*/  UISETP.GE.U32.AND UP0, UPT, UR8, 0x2, UPT ;  /* 0x000000020800788c */ /* 0x000fe4000bf06070 */
[----:B0-----:R-:W-:-:S06]  /*00c0*/  ULEA UR4, UR5, UR4, 0x18 ;  /* 0x0000000405047291 */ /* 0x001fcc000f8ec0ff */
[----:B------:R-:W-:-:S05]  /*00d0*/  LEA R5, R6, UR4, 0x2 ;  /* 0x0000000406057c11 */ /* 0x000fca000f8e10ff */
[----:B--2---:R0:W-:Y:S01]  /*00e0*/  STS [R5], R2 ;  /* 0x0000000205007388 */ /* 0x0041e20000000800 */
[----:B------:R-:W-:Y:S05]  /*00f0*/  BRA.U !UP0, `(.L_x_0) ;  /* 0x0000000108547547 */ /* 0x000fea000b800000 */
[----:B------:R-:W-:Y:S01]  /*0100*/  BSSY.RECONVERGENT B0, `(.L_x_0) ;  /* 0x0000014000007945 */ /* 0x000fe20003800200 */
[----:B------:R-:W-:-:S07]  /*0110*/  IMAD.U32 R0, RZ, RZ, UR8 ;  /* 0x00000008ff007e24 */ /* 0x000fce000f8e00ff */
.L_x_3:
[----:B------:R-:W-:-:S04]  /*0120*/  SHF.R.U32.HI R8, RZ, 0x1, R0 ;  /* 0x00000001ff087819 */ /* 0x000fc80000011600 */
[----:B------:R-:W-:-:S13]  /*0130*/  ISETP.GE.U32.AND P0, PT, R6, R8, PT ;  /* 0x000000080600720c */ /* 0x000fda0003f06070 */
[----:B0-----:R-:W-:Y:S05]  /*0140*/  @P0 BRA `(.L_x_1) ;  /* 0x0000000000300947 */ /* 0x001fea0003800000 */
[----:B0-----:R-:W-:Y:S01]  /*0150*/  IMAD R2, R8, 0x4, R5 ;  /* 0x0000000408027824 */ /* 0x001fe200078e0205 */
[----:B------:R-:W-:Y:S01]  /*0160*/  LDS R3, [R5] ;  /* 0x0000000005037984 */ /* 0x000fe20000000800 */
[----:B------:R-:W-:Y:S01]  /*0170*/  ISETP.GE.U32.AND P0, PT, R0, 0x4, PT ;  /* 0x000000040000780c */ /* 0x000fe20003f06070 */
[----:B------:R-:W-:Y:S05]  /*0180*/  WARPSYNC.ALL ;  /* 0x0000000000007948 */ /* 0x000fea0003800000 */
[----:B------:R-:W0:Y:S01]  /*0190*/  LDS R2, [R2] ;  /* 0x0000000002027984 */ /* 0x000e220000000800 */
[----:B------:R-:W-:Y:S02]  /*01a0*/  ISETP.EQ.OR P0, PT, R8, 0x1, !P0 ;  /* 0x000000010800780c */ /* 0x000fe40004702670 */
[----:B0-----:R-:W-:-:S05]  /*01b0*/  IADD3 R4, PT, PT, R2, R3, RZ ;  /* 0x0000000302047210 */ /* 0x001fca0007ffe0ff */
[----:B------:R0:W-:Y:S01]  /*01c0*/  STS [R5], R4 ;  /* 0x0000000405007388 */ /* 0x0001e20000000800 */
[----:B------:R-:W-:Y:S06]  /*01d0*/  BAR.SYNC.DEFER_BLOCKING 0x0 ;  /* 0x0000000000007b1d */ /* 0x000fec0000010000 */
[----:B------:R-:W-:Y:S05]  /*01e0*/  @P0 BRA `(.L_x_2) ;  /* 0x0000000000140947 */ /* 0x000fea0003800000 */
[----:B------:R-:W-:Y:S01]  /*01f0*/  IMAD.MOV.U32 R0, RZ, RZ, R8 ;  /* 0x000000ffff007224 */ /* 0x000fe200078e0008 */
[----:B------:R-:W-:Y:S06]  /*0200*/  BRA `(.L_x_3) ;  /* 0xfffffffc00c47947 */ /* 0x000fec000383ffff */
.L_x_1:
[----:B------:R-:W-:Y:S02]  /*0210*/  ISETP.GT.U32.AND P0, PT, R0, 0x3, PT ;  /* 0x000000030000780c */ /* 0x000fe40003f04070 */
[----:B------:R-:W-:-:S11]  /*0220*/  MOV R0, R8 ;  /* 0x0000000800007202 */ /* 0x000fd60000000f00 */
[----:B------:R-:W-:Y:S05]  /*0230*/  @P0 BRA `(.L_x_3) ;  /* 0xfffffffc00b80947 */ /* 0x000fea000383ffff */
.L_x_2:
[----:B------:R-:W-:Y:S05]  /*0240*/  BSYNC.RECONVERGENT B0 ;  /* 0x0000000000007941 */ /* 0x000fea0003800200 */
.L_x_0:
[----:B------:R-:W-:-:S13]  /*0250*/  ISETP.NE.AND P0, PT, R6, RZ, PT ;  /* 0x000000ff0600720c */ /* 0x000fda0003f05270 */
[----:B------:R-:W-:Y:S05]  /*0260*/  @P0 EXIT ;  /* 0x000000000000094d */ /* 0x000fea0003800000 */
[----:B------:R-:W1:Y:S01]  /*0270*/  S2UR UR5, SR_CgaCtaId ;  /* 0x00000000000579c3 */ /* 0x000e620000008800 */
[----:B------:R-:W-:-:S07]  /*0280*/  UMOV UR4, 0x400 ;  /* 0x0000040000047882 */ /* 0x000fce0000000000 */
[----:B0-----:R-:W0:Y:S01]  /*0290*/  LDC.64 R2, c[0x0][0x388] ;  /* 0x0000e200ff027b82 */ /* 0x001e220000000a00 */
[----:B-1----:R-:W-:Y:S01]  /*02a0*/  ULEA UR4, UR5, UR4, 0x18 ;  /* 0x0000000405047291 */ /* 0x002fe2000f8ec0ff */
[----:B0-----:R-:W-:-:S08]  /*02b0*/  IMAD.WIDE.U32 R2, R7, 0x4, R2 ;  /* 0x0000000407027825 */ /* 0x001fd000078e0002 */
[----:B------:R-:W0:Y:S04]  /*02c0*/  LDS R5, [UR4] ;  /* 0x00000004ff057984 */ /* 0x000e280008000800 */
[----:B0-----:R-:W-:Y:S01]  /*02d0*/  STG.E desc[UR6][R2.64], R5 ;  /* 0x0000000502007986 */ /* 0x001fe2000c101906 */
[----:B------:R-:W-:Y:S05]  /*02e0*/  EXIT ;  /* 0x000000000000794d */ /* 0x000fea0003800000 */
.L_x_4:
[----:B------:R-:W-:-:S00]  /*02f0*/  BRA `(.L_x_4) ;  /* 0xfffffffc00fc7947 */ /* 0x000fc0000383ffff */
[----:B------:R-:W-:-:S00]  /*0300*/  NOP ;  /* 0x0000000000007918 */ /* 0x000fc00000000000 */
[----:B------:R-:W-:-:S00]  /*0310*/  NOP ;  /* 0x0000000000007918 */ /* 0x000fc00000000000 */
[----:B------:R-:W-:-:S00]  /*0320*/  NOP ;  /* 0x0000000000007918 */ /* 0x000fc00000000000 */
[----:B------:R-:W-:-:S00]  /*0330*/  NOP ;  /* 0x0000000000007918 */ /* 0x000fc00000000000 */
[----:B------:R-:W-:-:S00]  /*0340*/  NOP ;  /* 0x0000000000007918 */ /* 0x000fc00000000000 */
[----:B------:R-:W-:-:S00]  /*0350*/  NOP ;  /* 0x0000000000007918 */ /* 0x000fc00000000000 */
[----:B------:R-:W-:-:S00]  /*0360*/  NOP ;  /* 0x0000000000007918 */ /* 0x000fc00000000000 */
[----:B------:R-:W-:-:S00]  /*0370*/  NOP ;  /* 0x0000000000007918 */ /* 0x000fc00000000000 */
.L_x_5:


//--------------------- .nv.shared._Z3addPiS_     --------------------------
	.section	.nv.shared._Z3addPiS_,"aw",@nobits
	.sectionflags	@""
	.align	4
.nv.shared._Z3addPiS_:
	.zero		1056


//--------------------- .nv.shared.reserved.0     --------------------------
	.section	.nv.shared.reserved.0,"aw",@nobits
	.weak		__nv_reservedSMEM_offset_0_alias
	.size		__nv_reservedSMEM_offset_0_alias, 0, 64
	.other		__nv_reservedSMEM_offset_0_alias,@"STO_CUDA_RESERVED_SHARED STV_DEFAULT"
__nv_reservedSMEM_offset_0_alias:
	.zero		0
	.zero		64


//--------------------- .nv.constant0._Z3addPiS_  --------------------------
	.section	.nv.constant0._Z3addPiS_,"a",@progbits
	.sectionflags	@""
	.align	4
.nv.constant0._Z3addPiS_:
	.zero		912


//--------------------- SYMBOLS --------------------------

	.type		.nv.reservedSmem.offset0,@object
	.size		.nv.reservedSmem.offset0,0x4
	.type		.nv.reservedSmem.cap,@object
	.size		.nv.reservedSmem.cap,0x4
